//
// Generated by NVIDIA NVVM Compiler
//
// Compiler Build ID: CL-36424714
// Cuda compilation tools, release 13.0, V13.0.88
// Based on NVVM 20.0.0
//

.version 9.0
.target sm_100
.address_size 64

	// .globl	_Z11gelu_kernelPKfPfi

.visible .entry _Z11gelu_kernelPKfPfi(
	.param .u64 .ptr .align 1 _Z11gelu_kernelPKfPfi_param_0,
	.param .u64 .ptr .align 1 _Z11gelu_kernelPKfPfi_param_1,
	.param .u32 _Z11gelu_kernelPKfPfi_param_2
)
{
	.reg .pred 	%p<2>;
	.reg .b16 	%rs<3>;
	.reg .b32 	%r<6>;
	.reg .b32 	%f<4>;
	.reg .b64 	%rd<7>;

	ld.param.u64 	%rd1, [_Z11gelu_kernelPKfPfi_param_0];
	ld.param.u64 	%rd2, [_Z11gelu_kernelPKfPfi_param_1];
	ld.param.u32 	%r2, [_Z11gelu_kernelPKfPfi_param_2];
	mov.u32 	%r3, %ctaid.x;
	mov.u32 	%r4, %ntid.x;
	mov.u32 	%r5, %tid.x;
	mad.lo.s32 	%r1, %r3, %r4, %r5;
	setp.ge.s32 	%p1, %r1, %r2;
	@%p1 bra 	$L__BB0_2;
	cvta.to.global.u64 	%rd4, %rd2;
	mul.wide.s32 	%rd5, %r1, 4;
	add.s64 	%rd3, %rd1, %rd5;
	// begin inline asm
	ld.global.nc.f32 %f1, [%rd3];
	// end inline asm
	// begin inline asm
	{  cvt.rn.f16.f32 %rs1, %f1;}

	// end inline asm
	// begin inline asm
	{  cvt.f32.f16 %f3, %rs1;}

	// end inline asm
	add.s64 	%rd6, %rd4, %rd5;
	st.global.f32 	[%rd6], %f3;
$L__BB0_2:
	ret;

}


// ===== COMPILED SASS (sm_100) =====

	.target	sm_100

	.elftype	@"ET_EXEC"


//--------------------- .note.nv.tkinfo           --------------------------
	.section	.note.nv.tkinfo,"",@"SHT_NOTE"
	.sectionflags	@"SHF_NOTE_NV_TKINFO"
	.tkinfo
        /*0018*/ 	.word	0x00000002
        /*0030*/ 	.string	""
        /*0030*/ 	.string	"ptxas"
        /*0030*/ 	.string	"Cuda compilation tools, release 13.0, V13.0.88"
        /*0030*/ 	.string	"Build cuda_13.0.r13.0/compiler.36424714_0"
        /*0030*/ 	.string	"-arch sm_100 -m 64 "



//--------------------- .note.nv.cuinfo           --------------------------
	.section	.note.nv.cuinfo,"",@"SHT_NOTE"
	.sectionflags	@"SHF_NOTE_NV_CUINFO"
        /*0018*/ 	.short	0x0002
        /*001a*/ 	.short	0x0064
        /*001c*/ 	.short	0x0082
	.zero		2


//--------------------- .nv.info                  --------------------------
	.section	.nv.info,"",@"SHT_CUDA_INFO"
	.align	4


	//----- nvinfo : EIATTR_REGCOUNT
	.align		4
        /*0000*/ 	.byte	0x04, 0x2f
        /*0002*/ 	.short	(.L_1 - .L_0)
	.align		4
.L_0:
        /*0004*/ 	.word	index@(_Z11gelu_kernelPKfPfi)
        /*0008*/ 	.word	0x0000000a


	//----- nvinfo : EIATTR_FRAME_SIZE
	.align		4
.L_1:
        /*000c*/ 	.byte	0x04, 0x11
        /*000e*/ 	.short	(.L_3 - .L_2)
	.align		4
.L_2:
        /*0010*/ 	.word	index@(_Z11gelu_kernelPKfPfi)
        /*0014*/ 	.word	0x00000000


	//----- nvinfo : EIATTR_MIN_STACK_SIZE
	.align		4
.L_3:
        /*0018*/ 	.byte	0x04, 0x12
        /*001a*/ 	.short	(.L_5 - .L_4)
	.align		4
.L_4:
        /*001c*/ 	.word	index@(_Z11gelu_kernelPKfPfi)
        /*0020*/ 	.word	0x00000000
.L_5:


//--------------------- .nv.compat                --------------------------
	.section	.nv.compat,"",@"SHT_CUDA_COMPAT_INFO"
	.align	4
        /*0000*/ 	.byte	0x02, 0x09, 0x00, 0x00, 0x02, 0x02, 0x01, 0x00, 0x02, 0x05, 0x05, 0x00, 0x03, 0x07, 0x01, 0x01
        /*0010*/ 	.byte	0x02, 0x03, 0x00, 0x00, 0x02, 0x06, 0x01, 0x00, 0x04, 0x0b, 0x08, 0x00, 0x09, 0x00, 0x00, 0x00
        /*0020*/ 	.byte	0x00, 0x00, 0x00, 0x00


//--------------------- .nv.info._Z11gelu_kernelPKfPfi --------------------------
	.section	.nv.info._Z11gelu_kernelPKfPfi,"",@"SHT_CUDA_INFO"
	.sectionflags	@""
	.align	4


	//----- nvinfo : EIATTR_CUDA_API_VERSION
	.align		4
        /*0000*/ 	.byte	0x04, 0x37
        /*0002*/ 	.short	(.L_7 - .L_6)
.L_6:
        /*0004*/ 	.word	0x00000082


	//----- nvinfo : EIATTR_KPARAM_INFO
	.align		4
.L_7:
        /*0008*/ 	.byte	0x04, 0x17
        /*000a*/ 	.short	(.L_9 - .L_8)
.L_8:
        /*000c*/ 	.word	0x00000000
        /*0010*/ 	.short	0x0002
        /*0012*/ 	.short	0x0010
        /*0014*/ 	.byte	0x00, 0xf0, 0x11, 0x00


	//----- nvinfo : EIATTR_KPARAM_INFO
	.align		4
.L_9:
        /*0018*/ 	.byte	0x04, 0x17
        /*001a*/ 	.short	(.L_11 - .L_10)
.L_10:
        /*001c*/ 	.word	0x00000000
        /*0020*/ 	.short	0x0001
        /*0022*/ 	.short	0x0008
        /*0024*/ 	.byte	0x00, 0xf5, 0x21, 0x00


	//----- nvinfo : EIATTR_KPARAM_INFO
	.align		4
.L_11:
        /*0028*/ 	.byte	0x04, 0x17
        /*002a*/ 	.short	(.L_13 - .L_12)
.L_12:
        /*002c*/ 	.word	0x00000000
        /*0030*/ 	.short	0x0000
        /*0032*/ 	.short	0x0000
        /*0034*/ 	.byte	0x00, 0xf5, 0x21, 0x00


	//----- nvinfo : EIATTR_SPARSE_MMA_MASK
	.align		4
.L_13:
        /*0038*/ 	.byte	0x03, 0x50
        /*003a*/ 	.short	0x0000


	//----- nvinfo : EIATTR_MAXREG_COUNT
	.align		4
        /*003c*/ 	.byte	0x03, 0x1b
        /*003e*/ 	.short	0x00ff


	//----- nvinfo : EIATTR_MERCURY_ISA_VERSION
	.align		4
        /*0040*/ 	.byte	0x03, 0x5f
        /*0042*/ 	.short	0x0101


	//----- nvinfo : EIATTR_VRC_CTA_INIT_COUNT
	.align		4
        /*0044*/ 	.byte	0x02, 0x4a
	.zero		1
	.zero		1


	//----- nvinfo : EIATTR_EXIT_INSTR_OFFSETS
	.align		4
        /*0048*/ 	.byte	0x04, 0x1c
        /*004a*/ 	.short	(.L_15 - .L_14)


	//   ....[0]....
.L_14:
        /*004c*/ 	.word	0x00000070


	//   ....[1]....
        /*0050*/ 	.word	0x00000110


	//----- nvinfo : EIATTR_CBANK_PARAM_SIZE
	.align		4
.L_15:
        /*0054*/ 	.byte	0x03, 0x19
        /*0056*/ 	.short	0x0014


	//----- nvinfo : EIATTR_PARAM_CBANK
	.align		4
        /*0058*/ 	.byte	0x04, 0x0a
        /*005a*/ 	.short	(.L_17 - .L_16)
	.align		4
.L_16:
        /*005c*/ 	.word	index@(.nv.constant0._Z11gelu_kernelPKfPfi)
        /*0060*/ 	.short	0x0380
        /*0062*/ 	.short	0x0014


	//----- nvinfo : EIATTR_SW_WAR
	.align		4
.L_17:
        /*0064*/ 	.byte	0x04, 0x36
        /*0066*/ 	.short	(.L_19 - .L_18)
.L_18:
        /*0068*/ 	.word	0x00000008
.L_19:


//--------------------- .nv.callgraph             --------------------------
	.section	.nv.callgraph,"",@"SHT_CUDA_CALLGRAPH"
	.align	4
	.sectionentsize	8
	.align		4
        /*0000*/ 	.word	0x00000000
	.align		4
        /*0004*/ 	.word	0xffffffff
	.align		4
        /*0008*/ 	.word	0x00000000
	.align		4
        /*000c*/ 	.word	0xfffffffe
	.align		4
        /*0010*/ 	.word	0x00000000
	.align		4
        /*0014*/ 	.word	0xfffffffd
	.align		4
        /*0018*/ 	.word	0x00000000
	.align		4
        /*001c*/ 	.word	0xfffffffc


//--------------------- .text._Z11gelu_kernelPKfPfi --------------------------
	.section	.text._Z11gelu_kernelPKfPfi,"ax",@progbits
	.align	128
        .global         _Z11gelu_kernelPKfPfi
        .type           _Z11gelu_kernelPKfPfi,@function
        .size           _Z11gelu_kernelPKfPfi,(.L_x_1 - _Z11gelu_kernelPKfPfi)
        .other          _Z11gelu_kernelPKfPfi,@"STO_CUDA_ENTRY STV_DEFAULT"
_Z11gelu_kernelPKfPfi:
.text._Z11gelu_kernelPKfPfi:
[----:B------:R-:W-:Y:S01]  /*0000*/  LDC R1, c[0x0][0x37c] ;  /* 0x0000df00ff017b82 */ /* 0x000fe20000000800 */
[----:B------:R-:W0:Y:S07]  /*0010*/  S2R R0, SR_TID.X ;  /* 0x0000000000007919 */ /* 0x000e2e0000002100 */
[----:B------:R-:W0:Y:S01]  /*0020*/  S2UR UR4, SR_CTAID.X ;  /* 0x00000000000479c3 */ /* 0x000e220000002500 */
[----:B------:R-:W1:Y:S07]  /*0030*/  LDCU UR5, c[0x0][0x390] ;  /* 0x00007200ff0577ac */ /* 0x000e6e0008000800 */
[----:B------:R-:W0:Y:S02]  /*0040*/  LDC R7, c[0x0][0x360] ;  /* 0x0000d800ff077b82 */ /* 0x000e240000000800 */
[----:B0-----:R-:W-:-:S05]  /*0050*/  IMAD R7, R7, UR4, R0 ;  /* 0x0000000407077c24 */ /* 0x001fca000f8e0200 */
[----:B-1----:R-:W-:-:S13]  /*0060*/  ISETP.GE.AND P0, PT, R7, UR5, PT ;  /* 0x0000000507007c0c */ /* 0x002fda000bf06270 */
[----:B------:R-:W-:Y:S05]  /*0070*/  @P0 EXIT ;  /* 0x000000000000094d */ /* 0x000fea0003800000 */
[----:B------:R-:W0:Y:S01]  /*0080*/  LDC.64 R2, c[0x0][0x380] ;  /* 0x0000e000ff027b82 */ /* 0x000e220000000a00 */
[----:B------:R-:W1:Y:S07]  /*0090*/  LDCU.64 UR4, c[0x0][0x358] ;  /* 0x00006b00ff0477ac */ /* 0x000e6e0008000a00 */
[----:B------:R-:W2:Y:S01]  /*00a0*/  LDC.64 R4, c[0x0][0x388] ;  /* 0x0000e200ff047b82 */ /* 0x000ea20000000a00 */
[----:B0-----:R-:W-:-:S06]  /*00b0*/  IMAD.WIDE R2, R7, 0x4, R2 ;  /* 0x0000000407027825 */ /* 0x001fcc00078e0202 */
[----:B-1----:R-:W3:Y:S01]  /*00c0*/  LDG.E.CONSTANT R2, desc[UR4][R2.64] ;  /* 0x0000000402027981 */ /* 0x002ee2000c1e9900 */
[----:B--2---:R-:W-:Y:S01]  /*00d0*/  IMAD.WIDE R4, R7, 0x4, R4 ;  /* 0x0000000407047825 */ /* 0x004fe200078e0204 */
[----:B---3--:R-:W-:-:S05]  /*00e0*/  F2FP.F16.F32.PACK_AB R0, RZ, R2 ;  /* 0x00000002ff00723e */ /* 0x008fca00000000ff */
[----:B------:R-:W-:-:S05]  /*00f0*/  HADD2.F32 R7, -RZ, R0.H0_H0 ;  /* 0x20000000ff077230 */ /* 0x000fca0000004100 */
[----:B------:R-:W-:Y:S01]  /*0100*/  STG.E desc[UR4][R4.64], R7 ;  /* 0x0000000704007986 */ /* 0x000fe2000c101904 */
[----:B------:R-:W-:Y:S05]  /*0110*/  EXIT ;  /* 0x000000000000794d */ /* 0x000fea0003800000 */
.L_x_0:
[----:B------:R-:W-:-:S00]  /*0120*/  BRA `(.L_x_0) ;  /* 0xfffffffc00fc7947 */ /* 0x000fc0000383ffff */
[----:B------:R-:W-:-:S00]  /*0130*/  NOP ;  /* 0x0000000000007918 */ /* 0x000fc00000000000 */
        /* <DEDUP_REMOVED lines=12> */
.L_x_1:


//--------------------- .nv.shared.reserved.0     --------------------------
	.section	.nv.shared.reserved.0,"aw",@nobits
	.weak		__nv_reservedSMEM_offset_0_alias
	.size		__nv_reservedSMEM_offset_0_alias, 0, 64
	.other		__nv_reservedSMEM_offset_0_alias,@"STO_CUDA_RESERVED_SHARED STV_DEFAULT"
__nv_reservedSMEM_offset_0_alias:
	.zero		0
	.zero		64


//--------------------- .nv.constant0._Z11gelu_kernelPKfPfi --------------------------
	.section	.nv.constant0._Z11gelu_kernelPKfPfi,"a",@progbits
	.sectionflags	@""
	.align	4
.nv.constant0._Z11gelu_kernelPKfPfi:
	.zero		916


//--------------------- SYMBOLS --------------------------

	.type		.nv.reservedSmem.offset0,@object
	.size		.nv.reservedSmem.offset0,0x4
